//
// Generated by NVIDIA NVVM Compiler
//
// Compiler Build ID: CL-36424714
// Cuda compilation tools, release 13.0, V13.0.88
// Based on NVVM 20.0.0
//

.version 9.0
.target sm_100
.address_size 64

	// .globl	_Z23compatible_check_kernelPiS_iS_

.visible .entry _Z23compatible_check_kernelPiS_iS_(
	.param .u64 .ptr .align 1 _Z23compatible_check_kernelPiS_iS__param_0,
	.param .u64 .ptr .align 1 _Z23compatible_check_kernelPiS_iS__param_1,
	.param .u32 _Z23compatible_check_kernelPiS_iS__param_2,
	.param .u64 .ptr .align 1 _Z23compatible_check_kernelPiS_iS__param_3
)
{
	.reg .pred 	%p<3>;
	.reg .b32 	%r<10>;
	.reg .b64 	%rd<10>;

	ld.param.u64 	%rd1, [_Z23compatible_check_kernelPiS_iS__param_0];
	ld.param.u64 	%rd2, [_Z23compatible_check_kernelPiS_iS__param_1];
	ld.param.u32 	%r2, [_Z23compatible_check_kernelPiS_iS__param_2];
	ld.param.u64 	%rd3, [_Z23compatible_check_kernelPiS_iS__param_3];
	mov.u32 	%r3, %ctaid.x;
	mov.u32 	%r4, %ntid.x;
	mov.u32 	%r5, %tid.x;
	mad.lo.s32 	%r1, %r3, %r4, %r5;
	setp.ge.s32 	%p1, %r1, %r2;
	@%p1 bra 	$L__BB0_3;
	cvta.to.global.u64 	%rd4, %rd1;
	cvta.to.global.u64 	%rd5, %rd2;
	mul.wide.s32 	%rd6, %r1, 4;
	add.s64 	%rd7, %rd4, %rd6;
	ld.global.u32 	%r6, [%rd7];
	add.s64 	%rd8, %rd5, %rd6;
	ld.global.u32 	%r7, [%rd8];
	and.b32  	%r8, %r7, %r6;
	setp.eq.s32 	%p2, %r8, 0;
	@%p2 bra 	$L__BB0_3;
	cvta.to.global.u64 	%rd9, %rd3;
	atom.global.or.b32 	%r9, [%rd9], 1;
$L__BB0_3:
	ret;

}


// ===== COMPILED SASS (sm_100) =====

	.target	sm_100

	.elftype	@"ET_EXEC"


//--------------------- .note.nv.tkinfo           --------------------------
	.section	.note.nv.tkinfo,"",@"SHT_NOTE"
	.sectionflags	@"SHF_NOTE_NV_TKINFO"
	.tkinfo
        /*0018*/ 	.word	0x00000002
        /*0030*/ 	.string	""
        /*0030*/ 	.string	"ptxas"
        /*0030*/ 	.string	"Cuda compilation tools, release 13.0, V13.0.88"
        /*0030*/ 	.string	"Build cuda_13.0.r13.0/compiler.36424714_0"
        /*0030*/ 	.string	"-arch sm_100 -m 64 "



//--------------------- .note.nv.cuinfo           --------------------------
	.section	.note.nv.cuinfo,"",@"SHT_NOTE"
	.sectionflags	@"SHF_NOTE_NV_CUINFO"
        /*0018*/ 	.short	0x0002
        /*001a*/ 	.short	0x0064
        /*001c*/ 	.short	0x0082
	.zero		2


//--------------------- .nv.info                  --------------------------
	.section	.nv.info,"",@"SHT_CUDA_INFO"
	.align	4


	//----- nvinfo : EIATTR_REGCOUNT
	.align		4
        /*0000*/ 	.byte	0x04, 0x2f
        /*0002*/ 	.short	(.L_1 - .L_0)
	.align		4
.L_0:
        /*0004*/ 	.word	index@(_Z23compatible_check_kernelPiS_iS_)
        /*0008*/ 	.word	0x0000000a


	//----- nvinfo : EIATTR_FRAME_SIZE
	.align		4
.L_1:
        /*000c*/ 	.byte	0x04, 0x11
        /*000e*/ 	.short	(.L_3 - .L_2)
	.align		4
.L_2:
        /*0010*/ 	.word	index@(_Z23compatible_check_kernelPiS_iS_)
        /*0014*/ 	.word	0x00000000


	//----- nvinfo : EIATTR_MIN_STACK_SIZE
	.align		4
.L_3:
        /*0018*/ 	.byte	0x04, 0x12
        /*001a*/ 	.short	(.L_5 - .L_4)
	.align		4
.L_4:
        /*001c*/ 	.word	index@(_Z23compatible_check_kernelPiS_iS_)
        /*0020*/ 	.word	0x00000000
.L_5:


//--------------------- .nv.compat                --------------------------
	.section	.nv.compat,"",@"SHT_CUDA_COMPAT_INFO"
	.align	4
        /*0000*/ 	.byte	0x02, 0x09, 0x00, 0x00, 0x02, 0x02, 0x01, 0x00, 0x02, 0x05, 0x05, 0x00, 0x03, 0x07, 0x01, 0x01
        /*0010*/ 	.byte	0x02, 0x03, 0x00, 0x00, 0x02, 0x06, 0x01, 0x00, 0x04, 0x0b, 0x08, 0x00, 0x09, 0x00, 0x00, 0x00
        /*0020*/ 	.byte	0x00, 0x00, 0x00, 0x00


//--------------------- .nv.info._Z23compatible_check_kernelPiS_iS_ --------------------------
	.section	.nv.info._Z23compatible_check_kernelPiS_iS_,"",@"SHT_CUDA_INFO"
	.sectionflags	@""
	.align	4


	//----- nvinfo : EIATTR_CUDA_API_VERSION
	.align		4
        /*0000*/ 	.byte	0x04, 0x37
        /*0002*/ 	.short	(.L_7 - .L_6)
.L_6:
        /*0004*/ 	.word	0x00000082


	//----- nvinfo : EIATTR_KPARAM_INFO
	.align		4
.L_7:
        /*0008*/ 	.byte	0x04, 0x17
        /*000a*/ 	.short	(.L_9 - .L_8)
.L_8:
        /*000c*/ 	.word	0x00000000
        /*0010*/ 	.short	0x0003
        /*0012*/ 	.short	0x0018
        /*0014*/ 	.byte	0x00, 0xf5, 0x21, 0x00


	//----- nvinfo : EIATTR_KPARAM_INFO
	.align		4
.L_9:
        /*0018*/ 	.byte	0x04, 0x17
        /*001a*/ 	.short	(.L_11 - .L_10)
.L_10:
        /*001c*/ 	.word	0x00000000
        /*0020*/ 	.short	0x0002
        /*0022*/ 	.short	0x0010
        /*0024*/ 	.byte	0x00, 0xf0, 0x11, 0x00


	//----- nvinfo : EIATTR_KPARAM_INFO
	.align		4
.L_11:
        /*0028*/ 	.byte	0x04, 0x17
        /*002a*/ 	.short	(.L_13 - .L_12)
.L_12:
        /*002c*/ 	.word	0x00000000
        /*0030*/ 	.short	0x0001
        /*0032*/ 	.short	0x0008
        /*0034*/ 	.byte	0x00, 0xf5, 0x21, 0x00


	//----- nvinfo : EIATTR_KPARAM_INFO
	.align		4
.L_13:
        /*0038*/ 	.byte	0x04, 0x17
        /*003a*/ 	.short	(.L_15 - .L_14)
.L_14:
        /*003c*/ 	.word	0x00000000
        /*0040*/ 	.short	0x0000
        /*0042*/ 	.short	0x0000
        /*0044*/ 	.byte	0x00, 0xf5, 0x21, 0x00


	//----- nvinfo : EIATTR_SPARSE_MMA_MASK
	.align		4
.L_15:
        /*0048*/ 	.byte	0x03, 0x50
        /*004a*/ 	.short	0x0000


	//----- nvinfo : EIATTR_MAXREG_COUNT
	.align		4
        /*004c*/ 	.byte	0x03, 0x1b
        /*004e*/ 	.short	0x00ff


	//----- nvinfo : EIATTR_MERCURY_ISA_VERSION
	.align		4
        /*0050*/ 	.byte	0x03, 0x5f
        /*0052*/ 	.short	0x0101


	//----- nvinfo : EIATTR_INT_WARP_WIDE_INSTR_OFFSETS
	.align		4
        /*0054*/ 	.byte	0x04, 0x31
        /*0056*/ 	.short	(.L_17 - .L_16)


	//   ....[0]....
.L_16:
        /*0058*/ 	.word	0x00000140


	//   ....[1]....
        /*005c*/ 	.word	0x00000160


	//----- nvinfo : EIATTR_VRC_CTA_INIT_COUNT
	.align		4
.L_17:
        /*0060*/ 	.byte	0x02, 0x4a
	.zero		1
	.zero		1


	//----- nvinfo : EIATTR_EXIT_INSTR_OFFSETS
	.align		4
        /*0064*/ 	.byte	0x04, 0x1c
        /*0066*/ 	.short	(.L_19 - .L_18)


	//   ....[0]....
.L_18:
        /*0068*/ 	.word	0x00000070


	//   ....[1]....
        /*006c*/ 	.word	0x00000100


	//   ....[2]....
        /*0070*/ 	.word	0x000001a0


	//----- nvinfo : EIATTR_CBANK_PARAM_SIZE
	.align		4
.L_19:
        /*0074*/ 	.byte	0x03, 0x19
        /*0076*/ 	.short	0x0020


	//----- nvinfo : EIATTR_PARAM_CBANK
	.align		4
        /*0078*/ 	.byte	0x04, 0x0a
        /*007a*/ 	.short	(.L_21 - .L_20)
	.align		4
.L_20:
        /*007c*/ 	.word	index@(.nv.constant0._Z23compatible_check_kernelPiS_iS_)
        /*0080*/ 	.short	0x0380
        /*0082*/ 	.short	0x0020


	//----- nvinfo : EIATTR_SW_WAR
	.align		4
.L_21:
        /*0084*/ 	.byte	0x04, 0x36
        /*0086*/ 	.short	(.L_23 - .L_22)
.L_22:
        /*0088*/ 	.word	0x00000008
.L_23:


//--------------------- .nv.callgraph             --------------------------
	.section	.nv.callgraph,"",@"SHT_CUDA_CALLGRAPH"
	.align	4
	.sectionentsize	8
	.align		4
        /*0000*/ 	.word	0x00000000
	.align		4
        /*0004*/ 	.word	0xffffffff
	.align		4
        /*0008*/ 	.word	0x00000000
	.align		4
        /*000c*/ 	.word	0xfffffffe
	.align		4
        /*0010*/ 	.word	0x00000000
	.align		4
        /*0014*/ 	.word	0xfffffffd
	.align		4
        /*0018*/ 	.word	0x00000000
	.align		4
        /*001c*/ 	.word	0xfffffffc


//--------------------- .text._Z23compatible_check_kernelPiS_iS_ --------------------------
	.section	.text._Z23compatible_check_kernelPiS_iS_,"ax",@progbits
	.align	128
        .global         _Z23compatible_check_kernelPiS_iS_
        .type           _Z23compatible_check_kernelPiS_iS_,@function
        .size           _Z23compatible_check_kernelPiS_iS_,(.L_x_1 - _Z23compatible_check_kernelPiS_iS_)
        .other          _Z23compatible_check_kernelPiS_iS_,@"STO_CUDA_ENTRY STV_DEFAULT"
_Z23compatible_check_kernelPiS_iS_:
.text._Z23compatible_check_kernelPiS_iS_:
[----:B------:R-:W-:Y:S01]  /*0000*/  LDC R1, c[0x0][0x37c] ;  /* 0x0000df00ff017b82 */ /* 0x000fe20000000800 */
[----:B------:R-:W0:Y:S07]  /*0010*/  S2R R0, SR_TID.X ;  /* 0x0000000000007919 */ /* 0x000e2e0000002100 */
[----:B------:R-:W0:Y:S01]  /*0020*/  S2UR UR4, SR_CTAID.X ;  /* 0x00000000000479c3 */ /* 0x000e220000002500 */
[----:B------:R-:W1:Y:S07]  /*0030*/  LDCU UR5, c[0x0][0x390] ;  /* 0x00007200ff0577ac */ /* 0x000e6e0008000800 */
[----:B------:R-:W0:Y:S02]  /*0040*/  LDC R7, c[0x0][0x360] ;  /* 0x0000d800ff077b82 */ /* 0x000e240000000800 */
[----:B0-----:R-:W-:-:S05]  /*0050*/  IMAD R7, R7, UR4, R0 ;  /* 0x0000000407077c24 */ /* 0x001fca000f8e0200 */
[----:B-1----:R-:W-:-:S13]  /*0060*/  ISETP.GE.AND P0, PT, R7, UR5, PT ;  /* 0x0000000507007c0c */ /* 0x002fda000bf06270 */
[----:B------:R-:W-:Y:S05]  /*0070*/  @P0 EXIT ;  /* 0x000000000000094d */ /* 0x000fea0003800000 */
[----:B------:R-:W0:Y:S01]  /*0080*/  LDC.64 R2, c[0x0][0x380] ;  /* 0x0000e000ff027b82 */ /* 0x000e220000000a00 */
[----:B------:R-:W1:Y:S07]  /*0090*/  LDCU.64 UR6, c[0x0][0x358] ;  /* 0x00006b00ff0677ac */ /* 0x000e6e0008000a00 */
[----:B------:R-:W2:Y:S01]  /*00a0*/  LDC.64 R4, c[0x0][0x388] ;  /* 0x0000e200ff047b82 */ /* 0x000ea20000000a00 */
[----:B0-----:R-:W-:-:S06]  /*00b0*/  IMAD.WIDE R2, R7, 0x4, R2 ;  /* 0x0000000407027825 */ /* 0x001fcc00078e0202 */
[----:B-1----:R-:W3:Y:S01]  /*00c0*/  LDG.E R2, desc[UR6][R2.64] ;  /* 0x0000000602027981 */ /* 0x002ee2000c1e1900 */
[----:B--2---:R-:W-:-:S06]  /*00d0*/  IMAD.WIDE R4, R7, 0x4, R4 ;  /* 0x0000000407047825 */ /* 0x004fcc00078e0204 */
[----:B------:R-:W3:Y:S02]  /*00e0*/  LDG.E R5, desc[UR6][R4.64] ;  /* 0x0000000604057981 */ /* 0x000ee4000c1e1900 */
[----:B---3--:R-:W-:-:S13]  /*00f0*/  LOP3.LUT P0, RZ, R5, R2, RZ, 0xc0, !PT ;  /* 0x0000000205ff7212 */ /* 0x008fda000780c0ff */
[----:B------:R-:W-:Y:S05]  /*0100*/  @!P0 EXIT ;  /* 0x000000000000894d */ /* 0x000fea0003800000 */
[----:B------:R-:W0:Y:S01]  /*0110*/  S2R R4, SR_LANEID ;  /* 0x0000000000047919 */ /* 0x000e220000000000 */
[----:B------:R-:W-:Y:S01]  /*0120*/  HFMA2 R0, -RZ, RZ, 0, 5.9604644775390625e-08 ;  /* 0x00000001ff007431 */ /* 0x000fe200000001ff */
[----:B------:R-:W1:Y:S01]  /*0130*/  LDC.64 R2, c[0x0][0x398] ;  /* 0x0000e600ff027b82 */ /* 0x000e620000000a00 */
[----:B------:R-:W-:Y:S02]  /*0140*/  VOTEU.ANY UR4, UPT, PT ;  /* 0x0000000000047886 */ /* 0x000fe400038e0100 */
[----:B------:R-:W-:-:S05]  /*0150*/  UFLO.U32 UR4, UR4 ;  /* 0x00000004000472bd */ /* 0x000fca00080e0000 */
[----:B------:R-:W2:Y:S01]  /*0160*/  REDUX.OR UR5, R0 ;  /* 0x00000000000573c4 */ /* 0x000ea20000004000 */
[----:B0-----:R-:W-:Y:S02]  /*0170*/  ISETP.EQ.U32.AND P0, PT, R4, UR4, PT ;  /* 0x0000000404007c0c */ /* 0x001fe4000bf02070 */
[----:B--2---:R-:W-:-:S11]  /*0180*/  MOV R5, UR5 ;  /* 0x0000000500057c02 */ /* 0x004fd60008000f00 */
[----:B-1----:R-:W-:Y:S01]  /*0190*/  @P0 REDG.E.OR.STRONG.GPU desc[UR6][R2.64], R5 ;  /* 0x000000050200098e */ /* 0x002fe2000f12e106 */
[----:B------:R-:W-:Y:S05]  /*01a0*/  EXIT ;  /* 0x000000000000794d */ /* 0x000fea0003800000 */
.L_x_0:
[----:B------:R-:W-:-:S00]  /*01b0*/  BRA `(.L_x_0) ;  /* 0xfffffffc00fc7947 */ /* 0x000fc0000383ffff */
[----:B------:R-:W-:-:S00]  /*01c0*/  NOP ;  /* 0x0000000000007918 */ /* 0x000fc00000000000 */
        /* <DEDUP_REMOVED lines=11> */
.L_x_1:


//--------------------- .nv.shared.reserved.0     --------------------------
	.section	.nv.shared.reserved.0,"aw",@nobits
	.weak		__nv_reservedSMEM_offset_0_alias
	.size		__nv_reservedSMEM_offset_0_alias, 0, 64
	.other		__nv_reservedSMEM_offset_0_alias,@"STO_CUDA_RESERVED_SHARED STV_DEFAULT"
__nv_reservedSMEM_offset_0_alias:
	.zero		0
	.zero		64


//--------------------- .nv.constant0._Z23compatible_check_kernelPiS_iS_ --------------------------
	.section	.nv.constant0._Z23compatible_check_kernelPiS_iS_,"a",@progbits
	.sectionflags	@""
	.align	4
.nv.constant0._Z23compatible_check_kernelPiS_iS_:
	.zero		928


//--------------------- SYMBOLS --------------------------

	.type		.nv.reservedSmem.offset0,@object
	.size		.nv.reservedSmem.offset0,0x4
